//
// Generated by NVIDIA NVVM Compiler
//
// Compiler Build ID: CL-36424714
// Cuda compilation tools, release 13.0, V13.0.88
// Based on NVVM 20.0.0
//

.version 9.0
.target sm_100
.address_size 64

	// .globl	_Z19imma8832NaiveKernelPKjS0_Pj
.extern .func  (.param .b32 func_retval0) vprintf
(
	.param .b64 vprintf_param_0,
	.param .b64 vprintf_param_1
)
;
// _ZZ19imma8832NaiveKernelPKjS0_PjE7shmem_A has been demoted
// _ZZ19imma8832NaiveKernelPKjS0_PjE7shmem_B has been demoted
// _ZZ19imma8832NaiveKernelPKjS0_PjE7shmem_C has been demoted
.global .align 1 .b8 $str[70] = {84, 104, 114, 101, 97, 100, 37, 117, 32, 105, 109, 109, 97, 32, 115, 116, 97, 114, 116, 115, 32, 97, 116, 32, 99, 121, 99, 108, 101, 32, 37, 117, 44, 32, 101, 110, 100, 115, 32, 97, 116, 32, 99, 121, 99, 108, 101, 32, 37, 117, 44, 32, 116, 97, 107, 101, 115, 32, 37, 117, 32, 99, 121, 99, 108, 101, 115, 46, 10};

.visible .entry _Z19imma8832NaiveKernelPKjS0_Pj(
	.param .u64 .ptr .align 1 _Z19imma8832NaiveKernelPKjS0_Pj_param_0,
	.param .u64 .ptr .align 1 _Z19imma8832NaiveKernelPKjS0_Pj_param_1,
	.param .u64 .ptr .align 1 _Z19imma8832NaiveKernelPKjS0_Pj_param_2
)
{
	.local .align 16 .b8 	__local_depot0[16];
	.reg .b64 	%SP;
	.reg .b64 	%SPL;
	.reg .pred 	%p<3>;
	.reg .b32 	%r<55>;
	.reg .b64 	%rd<16>;
	// demoted variable
	.shared .align 4 .b8 _ZZ19imma8832NaiveKernelPKjS0_PjE7shmem_A[128];
	// demoted variable
	.shared .align 4 .b8 _ZZ19imma8832NaiveKernelPKjS0_PjE7shmem_B[128];
	// demoted variable
	.shared .align 4 .b8 _ZZ19imma8832NaiveKernelPKjS0_PjE7shmem_C[256];
	mov.u64 	%SPL, __local_depot0;
	cvta.local.u64 	%SP, %SPL;
	ld.param.u64 	%rd1, [_Z19imma8832NaiveKernelPKjS0_Pj_param_0];
	ld.param.u64 	%rd2, [_Z19imma8832NaiveKernelPKjS0_Pj_param_1];
	ld.param.u64 	%rd3, [_Z19imma8832NaiveKernelPKjS0_Pj_param_2];
	mov.u32 	%r1, %tid.x;
	and.b32  	%r2, %r1, 31;
	setp.gt.u32 	%p1, %r2, 7;
	@%p1 bra 	$L__BB0_2;
	cvta.to.global.u64 	%rd4, %rd1;
	cvta.to.global.u64 	%rd5, %rd2;
	shl.b32 	%r3, %r2, 4;
	mov.u32 	%r4, _ZZ19imma8832NaiveKernelPKjS0_PjE7shmem_A;
	add.s32 	%r5, %r4, %r3;
	shl.b32 	%r6, %r2, 2;
	mul.wide.u32 	%rd6, %r6, 4;
	add.s64 	%rd7, %rd4, %rd6;
	ld.global.nc.v4.u32 	{%r7, %r8, %r9, %r10}, [%rd7];
	st.shared.v4.u32 	[%r5], {%r7, %r8, %r9, %r10};
	mov.u32 	%r11, _ZZ19imma8832NaiveKernelPKjS0_PjE7shmem_B;
	add.s32 	%r12, %r11, %r3;
	add.s64 	%rd8, %rd5, %rd6;
	ld.global.nc.v4.u32 	{%r13, %r14, %r15, %r16}, [%rd8];
	st.shared.v4.u32 	[%r12], {%r13, %r14, %r15, %r16};
$L__BB0_2:
	shl.b32 	%r29, %r1, 4;
	and.b32  	%r30, %r29, 112;
	mov.u32 	%r31, _ZZ19imma8832NaiveKernelPKjS0_PjE7shmem_A;
	add.s32 	%r18, %r31, %r30;
	// begin inline asm
	ldmatrix.sync.aligned.m8n8.x1.shared.b16 {%r17}, [%r18];

	// end inline asm
	mov.u32 	%r32, _ZZ19imma8832NaiveKernelPKjS0_PjE7shmem_B;
	add.s32 	%r20, %r32, %r30;
	// begin inline asm
	ldmatrix.sync.aligned.m8n8.x1.shared.b16 {%r19}, [%r20];

	// end inline asm
	// begin inline asm
	mov.u32 %r21, %clock;
	// end inline asm
	mov.b32 	%r27, 0;
	// begin inline asm
	mma.sync.aligned.m8n8k32.row.col.s32.s4.s4.s32 {%r22, %r23}, {%r17}, {%r19}, {%r27, %r27};

	// end inline asm
	// begin inline asm
	mov.u32 %r28, %clock;
	// end inline asm
	sub.s32 	%r33, %r28, %r21;
	add.u64 	%rd9, %SP, 0;
	add.u64 	%rd10, %SPL, 0;
	st.local.v4.u32 	[%rd10], {%r2, %r21, %r28, %r33};
	mov.u64 	%rd11, $str;
	cvta.global.u64 	%rd12, %rd11;
	{ // callseq 0, 0
	.param .b64 param0;
	st.param.b64 	[param0], %rd12;
	.param .b64 param1;
	st.param.b64 	[param1], %rd9;
	.param .b32 retval0;
	call.uni (retval0), 
	vprintf, 
	(
	param0, 
	param1
	);
	ld.param.b32 	%r34, [retval0];
	} // callseq 0
	shl.b32 	%r36, %r2, 3;
	and.b32  	%r37, %r36, 224;
	mov.u32 	%r38, _ZZ19imma8832NaiveKernelPKjS0_PjE7shmem_C;
	add.s32 	%r39, %r38, %r37;
	shl.b32 	%r40, %r1, 3;
	and.b32  	%r41, %r40, 24;
	add.s32 	%r42, %r39, %r41;
	st.shared.u32 	[%r42], %r22;
	st.shared.u32 	[%r42+4], %r23;
	setp.gt.u32 	%p2, %r2, 15;
	@%p2 bra 	$L__BB0_4;
	shl.b32 	%r43, %r2, 2;
	cvta.to.global.u64 	%rd13, %rd3;
	mul.wide.u32 	%rd14, %r43, 4;
	add.s64 	%rd15, %rd13, %rd14;
	shl.b32 	%r44, %r2, 4;
	and.b32  	%r45, %r44, 480;
	add.s32 	%r47, %r38, %r45;
	and.b32  	%r49, %r29, 16;
	add.s32 	%r50, %r47, %r49;
	ld.shared.v4.u32 	{%r51, %r52, %r53, %r54}, [%r50];
	st.global.v4.u32 	[%rd15], {%r51, %r52, %r53, %r54};
$L__BB0_4:
	ret;

}


// ===== COMPILED SASS (sm_100) =====

	.target	sm_100

	.elftype	@"ET_EXEC"


//--------------------- .note.nv.tkinfo           --------------------------
	.section	.note.nv.tkinfo,"",@"SHT_NOTE"
	.sectionflags	@"SHF_NOTE_NV_TKINFO"
	.tkinfo
        /*0018*/ 	.word	0x00000002
        /*0030*/ 	.string	""
        /*0030*/ 	.string	"ptxas"
        /*0030*/ 	.string	"Cuda compilation tools, release 13.0, V13.0.88"
        /*0030*/ 	.string	"Build cuda_13.0.r13.0/compiler.36424714_0"
        /*0030*/ 	.string	"-arch sm_100 -m 64 "



//--------------------- .note.nv.cuinfo           --------------------------
	.section	.note.nv.cuinfo,"",@"SHT_NOTE"
	.sectionflags	@"SHF_NOTE_NV_CUINFO"
        /*0018*/ 	.short	0x0002
        /*001a*/ 	.short	0x0064
        /*001c*/ 	.short	0x0082
	.zero		2


//--------------------- .nv.info                  --------------------------
	.section	.nv.info,"",@"SHT_CUDA_INFO"
	.align	4


	//----- nvinfo : EIATTR_REGCOUNT
	.align		4
        /*0000*/ 	.byte	0x04, 0x2f
        /*0002*/ 	.short	(.L_2 - .L_1)
	.align		4
.L_1:
        /*0004*/ 	.word	index@(_Z19imma8832NaiveKernelPKjS0_Pj)
        /*0008*/ 	.word	0x0000001b


	//----- nvinfo : EIATTR_FRAME_SIZE
	.align		4
.L_2:
        /*000c*/ 	.byte	0x04, 0x11
        /*000e*/ 	.short	(.L_4 - .L_3)
	.align		4
.L_3:
        /*0010*/ 	.word	index@($__internal_0_$__cuda_sm_9x_mma_sub_byte_internal_m8n8k32_s4_s4)
        /*0014*/ 	.word	0x00000010


	//----- nvinfo : EIATTR_FRAME_SIZE
	.align		4
.L_4:
        /*0018*/ 	.byte	0x04, 0x11
        /*001a*/ 	.short	(.L_6 - .L_5)
	.align		4
.L_5:
        /*001c*/ 	.word	index@(_Z19imma8832NaiveKernelPKjS0_Pj)
        /*0020*/ 	.word	0x00000010


	//----- nvinfo : EIATTR_MIN_STACK_SIZE
	.align		4
.L_6:
        /*0024*/ 	.byte	0x04, 0x12
        /*0026*/ 	.short	(.L_8 - .L_7)
	.align		4
.L_7:
        /*0028*/ 	.word	index@(_Z19imma8832NaiveKernelPKjS0_Pj)
        /*002c*/ 	.word	0x00000010
.L_8:


//--------------------- .nv.compat                --------------------------
	.section	.nv.compat,"",@"SHT_CUDA_COMPAT_INFO"
	.align	4
        /*0000*/ 	.byte	0x02, 0x09, 0x00, 0x00, 0x02, 0x02, 0x01, 0x00, 0x02, 0x05, 0x05, 0x00, 0x03, 0x07, 0x01, 0x01
        /*0010*/ 	.byte	0x02, 0x03, 0x00, 0x00, 0x02, 0x06, 0x01, 0x00, 0x04, 0x0b, 0x08, 0x00, 0x01, 0x00, 0x00, 0x00
        /*0020*/ 	.byte	0x00, 0x00, 0x00, 0x00


//--------------------- .nv.info._Z19imma8832NaiveKernelPKjS0_Pj --------------------------
	.section	.nv.info._Z19imma8832NaiveKernelPKjS0_Pj,"",@"SHT_CUDA_INFO"
	.sectionflags	@""
	.align	4


	//----- nvinfo : EIATTR_CUDA_API_VERSION
	.align		4
        /*0000*/ 	.byte	0x04, 0x37
        /*0002*/ 	.short	(.L_10 - .L_9)
.L_9:
        /*0004*/ 	.word	0x00000082


	//----- nvinfo : EIATTR_KPARAM_INFO
	.align		4
.L_10:
        /*0008*/ 	.byte	0x04, 0x17
        /*000a*/ 	.short	(.L_12 - .L_11)
.L_11:
        /*000c*/ 	.word	0x00000000
        /*0010*/ 	.short	0x0002
        /*0012*/ 	.short	0x0010
        /*0014*/ 	.byte	0x00, 0xf5, 0x21, 0x00


	//----- nvinfo : EIATTR_KPARAM_INFO
	.align		4
.L_12:
        /*0018*/ 	.byte	0x04, 0x17
        /*001a*/ 	.short	(.L_14 - .L_13)
.L_13:
        /*001c*/ 	.word	0x00000000
        /*0020*/ 	.short	0x0001
        /*0022*/ 	.short	0x0008
        /*0024*/ 	.byte	0x00, 0xf5, 0x21, 0x00


	//----- nvinfo : EIATTR_KPARAM_INFO
	.align		4
.L_14:
        /*0028*/ 	.byte	0x04, 0x17
        /*002a*/ 	.short	(.L_16 - .L_15)
.L_15:
        /*002c*/ 	.word	0x00000000
        /*0030*/ 	.short	0x0000
        /*0032*/ 	.short	0x0000
        /*0034*/ 	.byte	0x00, 0xf5, 0x21, 0x00


	//----- nvinfo : EIATTR_SPARSE_MMA_MASK
	.align		4
.L_16:
        /*0038*/ 	.byte	0x03, 0x50
        /*003a*/ 	.short	0x0000


	//----- nvinfo : EIATTR_MAXREG_COUNT
	.align		4
        /*003c*/ 	.byte	0x03, 0x1b
        /*003e*/ 	.short	0x00ff


	//----- nvinfo : EIATTR_EXTERNS
	.align		4
        /*0040*/ 	.byte	0x04, 0x0f
        /*0042*/ 	.short	(.L_18 - .L_17)


	//   ....[0]....
	.align		4
.L_17:
        /*0044*/ 	.word	index@(vprintf)


	//----- nvinfo : EIATTR_MERCURY_ISA_VERSION
	.align		4
.L_18:
        /*0048*/ 	.byte	0x03, 0x5f
        /*004a*/ 	.short	0x0101


	//----- nvinfo : EIATTR_VRC_CTA_INIT_COUNT
	.align		4
        /*004c*/ 	.byte	0x02, 0x4a
	.zero		1
	.zero		1


	//----- nvinfo : EIATTR_SYSCALL_OFFSETS
	.align		4
        /*0050*/ 	.byte	0x04, 0x46
        /*0052*/ 	.short	(.L_20 - .L_19)


	//   ....[0]....
.L_19:
        /*0054*/ 	.word	0x000002a0


	//----- nvinfo : EIATTR_EXIT_INSTR_OFFSETS
	.align		4
.L_20:
        /*0058*/ 	.byte	0x04, 0x1c
        /*005a*/ 	.short	(.L_22 - .L_21)


	//   ....[0]....
.L_21:
        /*005c*/ 	.word	0x00000360


	//   ....[1]....
        /*0060*/ 	.word	0x00000400


	//----- nvinfo : EIATTR_CRS_STACK_SIZE
	.align		4
.L_22:
        /*0064*/ 	.byte	0x04, 0x1e
        /*0066*/ 	.short	(.L_24 - .L_23)
.L_23:
        /*0068*/ 	.word	0x00000000


	//----- nvinfo : EIATTR_CBANK_PARAM_SIZE
	.align		4
.L_24:
        /*006c*/ 	.byte	0x03, 0x19
        /*006e*/ 	.short	0x0018


	//----- nvinfo : EIATTR_PARAM_CBANK
	.align		4
        /*0070*/ 	.byte	0x04, 0x0a
        /*0072*/ 	.short	(.L_26 - .L_25)
	.align		4
.L_25:
        /*0074*/ 	.word	index@(.nv.constant0._Z19imma8832NaiveKernelPKjS0_Pj)
        /*0078*/ 	.short	0x0380
        /*007a*/ 	.short	0x0018


	//----- nvinfo : EIATTR_SW_WAR
	.align		4
.L_26:
        /*007c*/ 	.byte	0x04, 0x36
        /*007e*/ 	.short	(.L_28 - .L_27)
.L_27:
        /*0080*/ 	.word	0x00000008
.L_28:


//--------------------- .nv.callgraph             --------------------------
	.section	.nv.callgraph,"",@"SHT_CUDA_CALLGRAPH"
	.align	4
	.sectionentsize	8
	.align		4
        /*0000*/ 	.word	0x00000000
	.align		4
        /*0004*/ 	.word	0xffffffff
	.align		4
        /*0008*/ 	.word	index@(_Z19imma8832NaiveKernelPKjS0_Pj)
	.align		4
        /*000c*/ 	.word	index@(vprintf)
	.align		4
        /*0010*/ 	.word	0x00000000
	.align		4
        /*0014*/ 	.word	0xfffffffe
	.align		4
        /*0018*/ 	.word	0x00000000
	.align		4
        /*001c*/ 	.word	0xfffffffd
	.align		4
        /*0020*/ 	.word	0x00000000
	.align		4
        /*0024*/ 	.word	0xfffffffc


//--------------------- .nv.constant4             --------------------------
	.section	.nv.constant4,"a",@progbits
	.align	8
	.align		8
.nv.constant4:
        /*0000*/ 	.dword	vprintf
	.align		8
        /*0008*/ 	.dword	$str


//--------------------- .text._Z19imma8832NaiveKernelPKjS0_Pj --------------------------
	.section	.text._Z19imma8832NaiveKernelPKjS0_Pj,"ax",@progbits
	.align	128
        .global         _Z19imma8832NaiveKernelPKjS0_Pj
        .type           _Z19imma8832NaiveKernelPKjS0_Pj,@function
        .size           _Z19imma8832NaiveKernelPKjS0_Pj,(.L_x_2 - _Z19imma8832NaiveKernelPKjS0_Pj)
        .other          _Z19imma8832NaiveKernelPKjS0_Pj,@"STO_CUDA_ENTRY STV_DEFAULT"
_Z19imma8832NaiveKernelPKjS0_Pj:
.text._Z19imma8832NaiveKernelPKjS0_Pj:
[----:B------:R-:W0:Y:S01]  /*0000*/  LDC R1, c[0x0][0x37c] ;  /* 0x0000df00ff017b82 */ /* 0x000e220000000800 */
[----:B------:R-:W1:Y:S07]  /*0010*/  S2R R2, SR_TID.X ;  /* 0x0000000000027919 */ /* 0x000e6e0000002100 */
[----:B------:R-:W2:Y:S01]  /*0020*/  LDC.64 R8, c[0x0][0x380] ;  /* 0x0000e000ff087b82 */ /* 0x000ea20000000a00 */
[----:B------:R-:W3:Y:S01]  /*0030*/  LDCU.64 UR36, c[0x0][0x358] ;  /* 0x00006b00ff2477ac */ /* 0x000ee20008000a00 */
[----:B0-----:R-:W-:-:S06]  /*0040*/  VIADD R1, R1, 0xfffffff0 ;  /* 0xfffffff001017836 */ /* 0x001fcc0000000000 */
[----:B------:R-:W0:Y:S01]  /*0050*/  LDC.64 R12, c[0x0][0x388] ;  /* 0x0000e200ff0c7b82 */ /* 0x000e220000000a00 */
[----:B-1----:R-:W-:-:S04]  /*0060*/  LOP3.LUT R16, R2, 0x1f, RZ, 0xc0, !PT ;  /* 0x0000001f02107812 */ /* 0x002fc800078ec0ff */
[----:B------:R-:W-:-:S13]  /*0070*/  ISETP.GT.U32.AND P0, PT, R16, 0x7, PT ;  /* 0x000000071000780c */ /* 0x000fda0003f04070 */
[----:B------:R-:W-:-:S04]  /*0080*/  @!P0 IMAD.SHL.U32 R3, R16, 0x4, RZ ;  /* 0x0000000410038824 */ /* 0x000fc800078e00ff */
[----:B--2---:R-:W-:-:S04]  /*0090*/  @!P0 IMAD.WIDE.U32 R8, R3, 0x4, R8 ;  /* 0x0000000403088825 */ /* 0x004fc800078e0008 */
[----:B0-----:R-:W-:Y:S02]  /*00a0*/  @!P0 IMAD.WIDE.U32 R12, R3, 0x4, R12 ;  /* 0x00000004030c8825 */ /* 0x001fe400078e000c */
[----:B---3--:R-:W2:Y:S04]  /*00b0*/  @!P0 LDG.E.128.CONSTANT R8, desc[UR36][R8.64] ;  /* 0x0000002408088981 */ /* 0x008ea8000c1e9d00 */
[----:B------:R-:W3:Y:S01]  /*00c0*/  @!P0 LDG.E.128.CONSTANT R12, desc[UR36][R12.64] ;  /* 0x000000240c0c8981 */ /* 0x000ee2000c1e9d00 */
[----:B------:R-:W0:Y:S01]  /*00d0*/  S2UR UR5, SR_CgaCtaId ;  /* 0x00000000000579c3 */ /* 0x000e220000008800 */
[----:B------:R-:W-:Y:S01]  /*00e0*/  UMOV UR38, 0x400 ;  /* 0x0000040000267882 */ /* 0x000fe20000000000 */
[----:B------:R-:W-:Y:S01]  /*00f0*/  IMAD.SHL.U32 R24, R2, 0x10, RZ ;  /* 0x0000001002187824 */ /* 0x000fe200078e00ff */
[----:B------:R-:W-:-:S04]  /*0100*/  UIADD3 UR4, UPT, UPT, UR38, 0x80, URZ ;  /* 0x0000008026047890 */ /* 0x000fc8000fffe0ff */
[----:B------:R-:W-:Y:S01]  /*0110*/  LOP3.LUT R17, R24, 0x70, RZ, 0xc0, !PT ;  /* 0x0000007018117812 */ /* 0x000fe200078ec0ff */
[----:B0-----:R-:W-:Y:S02]  /*0120*/  ULEA UR6, UR5, UR38, 0x18 ;  /* 0x0000002605067291 */ /* 0x001fe4000f8ec0ff */
[----:B------:R-:W-:Y:S01]  /*0130*/  ULEA UR4, UR5, UR4, 0x18 ;  /* 0x0000000405047291 */ /* 0x000fe2000f8ec0ff */
[----:B------:R-:W0:Y:S03]  /*0140*/  LDCU UR5, c[0x0][0x2fc] ;  /* 0x00005f80ff0577ac */ /* 0x000e260008000800 */
[C---:B------:R-:W-:Y:S02]  /*0150*/  @!P0 LEA R0, R16.reuse, UR6, 0x4 ;  /* 0x0000000610008c11 */ /* 0x040fe4000f8e20ff */
[----:B------:R-:W-:-:S03]  /*0160*/  @!P0 LEA R5, R16, UR4, 0x4 ;  /* 0x0000000410058c11 */ /* 0x000fc6000f8e20ff */
[----:B--2---:R-:W-:Y:S04]  /*0170*/  @!P0 STS.128 [R0], R8 ;  /* 0x0000000800008388 */ /* 0x004fe80000000c00 */
[----:B---3--:R-:W-:Y:S04]  /*0180*/  @!P0 STS.128 [R5], R12 ;  /* 0x0000000c05008388 */ /* 0x008fe80000000c00 */
[----:B------:R-:W1:Y:S04]  /*0190*/  LDSM.16.M88 R3, [R17+UR6] ;  /* 0x000000061103783b */ /* 0x000e680008000000 */
[----:B------:R2:W3:Y:S01]  /*01a0*/  LDSM.16.M88 R4, [R17+UR4] ;  /* 0x000000041104783b */ /* 0x0004e20008000000 */
[----:B------:R-:W4:Y:S02]  /*01b0*/  LDCU UR4, c[0x0][0x2f8] ;  /* 0x00005f00ff0477ac */ /* 0x000f240008000800 */
[----:B----4-:R-:W-:-:S05]  /*01c0*/  IADD3 R6, P0, PT, R1, UR4, RZ ;  /* 0x0000000401067c10 */ /* 0x010fca000ff1e0ff */
[----:B0-----:R-:W-:Y:S01]  /*01d0*/  IMAD.X R7, RZ, RZ, UR5, P0 ;  /* 0x00000005ff077e24 */ /* 0x001fe200080e06ff */
[----:B--2---:R-:W-:Y:S02]  /*01e0*/  CS2R.32 R17, SR_CLOCKLO ;  /* 0x0000000000117805 */ /* 0x004fe40000005000 */
[----:B------:R-:W-:-:S07]  /*01f0*/  MOV R0, 0x210 ;  /* 0x0000021000007802 */ /* 0x000fce0000000f00 */
[----:B-1-3--:R-:W-:Y:S05]  /*0200*/  CALL.REL.NOINC `($__internal_0_$__cuda_sm_9x_mma_sub_byte_internal_m8n8k32_s4_s4) ;  /* 0x0000000000807944 */ /* 0x00afea0003c00000 */
[----:B------:R-:W-:-:S05]  /*0210*/  CS2R.32 R18, SR_CLOCKLO ;  /* 0x0000000000127805 */ /* 0x000fca0000005000 */
[----:B------:R-:W-:Y:S01]  /*0220*/  IMAD.IADD R19, R18, 0x1, -R17 ;  /* 0x0000000112137824 */ /* 0x000fe200078e0a11 */
[----:B------:R-:W-:Y:S01]  /*0230*/  MOV R0, 0x0 ;  /* 0x0000000000007802 */ /* 0x000fe20000000f00 */
[----:B------:R-:W0:Y:S03]  /*0240*/  LDCU.64 UR4, c[0x4][0x8] ;  /* 0x01000100ff0477ac */ /* 0x000e260008000a00 */
[----:B------:R1:W-:Y:S01]  /*0250*/  STL.128 [R1], R16 ;  /* 0x0000001001007387 */ /* 0x0003e20000100c00 */
[----:B------:R1:W2:Y:S01]  /*0260*/  LDC.64 R8, c[0x4][R0] ;  /* 0x0100000000087b82 */ /* 0x0002a20000000a00 */
[----:B0-----:R-:W-:Y:S02]  /*0270*/  IMAD.U32 R4, RZ, RZ, UR4 ;  /* 0x00000004ff047e24 */ /* 0x001fe4000f8e00ff */
[----:B-1----:R-:W-:-:S07]  /*0280*/  IMAD.U32 R5, RZ, RZ, UR5 ;  /* 0x00000005ff057e24 */ /* 0x002fce000f8e00ff */
[----:B------:R-:W-:-:S07]  /*0290*/  LEPC R20, `(.L_x_0) ;  /* 0x000000001014794e */ /* 0x000fce0000000000 */
[----:B--2---:R-:W-:Y:S05]  /*02a0*/  CALL.ABS.NOINC R8 ;  /* 0x0000000008007343 */ /* 0x004fea0003c00000 */
.L_x_0:
[----:B------:R-:W0:Y:S01]  /*02b0*/  S2R R3, SR_CgaCtaId ;  /* 0x0000000000037919 */ /* 0x000e220000008800 */
[----:B------:R-:W-:Y:S01]  /*02c0*/  UIADD3 UR4, UPT, UPT, UR38, 0x100, URZ ;  /* 0x0000010026047890 */ /* 0x000fe2000fffe0ff */
[----:B------:R-:W-:Y:S01]  /*02d0*/  IMAD.SHL.U32 R2, R2, 0x8, RZ ;  /* 0x0000000802027824 */ /* 0x000fe200078e00ff */
[C---:B------:R-:W-:Y:S01]  /*02e0*/  ISETP.GT.U32.AND P0, PT, R16.reuse, 0xf, PT ;  /* 0x0000000f1000780c */ /* 0x040fe20003f04070 */
[----:B------:R-:W-:-:S03]  /*02f0*/  IMAD.SHL.U32 R0, R16, 0x8, RZ ;  /* 0x0000000810007824 */ /* 0x000fc600078e00ff */
[----:B------:R-:W-:Y:S01]  /*0300*/  IMAD.U32 R4, RZ, RZ, UR4 ;  /* 0x00000004ff047e24 */ /* 0x000fe2000f8e00ff */
[----:B------:R-:W-:Y:S02]  /*0310*/  LOP3.LUT R2, R2, 0x18, RZ, 0xc0, !PT ;  /* 0x0000001802027812 */ /* 0x000fe400078ec0ff */
[----:B------:R-:W-:Y:S02]  /*0320*/  LOP3.LUT R0, R0, 0xe0, RZ, 0xc0, !PT ;  /* 0x000000e000007812 */ /* 0x000fe400078ec0ff */
[----:B0-----:R-:W-:-:S04]  /*0330*/  LEA R3, R3, R4, 0x18 ;  /* 0x0000000403037211 */ /* 0x001fc800078ec0ff */
[----:B------:R-:W-:-:S05]  /*0340*/  IADD3 R0, PT, PT, R2, R3, R0 ;  /* 0x0000000302007210 */ /* 0x000fca0007ffe000 */
[----:B------:R0:W-:Y:S01]  /*0350*/  STS.64 [R0], R22 ;  /* 0x0000001600007388 */ /* 0x0001e20000000a00 */
[----:B------:R-:W-:Y:S05]  /*0360*/  @P0 EXIT ;  /* 0x000000000000094d */ /* 0x000fea0003800000 */
[----:B0-----:R-:W-:Y:S01]  /*0370*/  IMAD.SHL.U32 R0, R16, 0x10, RZ ;  /* 0x0000001010007824 */ /* 0x001fe200078e00ff */
[----:B------:R-:W-:Y:S01]  /*0380*/  LOP3.LUT R24, R24, 0x10, RZ, 0xc0, !PT ;  /* 0x0000001018187812 */ /* 0x000fe200078ec0ff */
[----:B------:R-:W-:-:S03]  /*0390*/  IMAD.SHL.U32 R9, R16, 0x4, RZ ;  /* 0x0000000410097824 */ /* 0x000fc600078e00ff */
[----:B------:R-:W-:-:S04]  /*03a0*/  LOP3.LUT R0, R0, 0x1e0, RZ, 0xc0, !PT ;  /* 0x000001e000007812 */ /* 0x000fc800078ec0ff */
[----:B------:R-:W-:Y:S02]  /*03b0*/  IADD3 R0, PT, PT, R24, R3, R0 ;  /* 0x0000000318007210 */ /* 0x000fe40007ffe000 */
[----:B------:R-:W0:Y:S03]  /*03c0*/  LDC.64 R2, c[0x0][0x390] ;  /* 0x0000e400ff027b82 */ /* 0x000e260000000a00 */
[----:B------:R-:W1:Y:S01]  /*03d0*/  LDS.128 R4, [R0] ;  /* 0x0000000000047984 */ /* 0x000e620000000c00 */
[----:B0-----:R-:W-:-:S05]  /*03e0*/  IMAD.WIDE.U32 R2, R9, 0x4, R2 ;  /* 0x0000000409027825 */ /* 0x001fca00078e0002 */
[----:B-1----:R-:W-:Y:S01]  /*03f0*/  STG.E.128 desc[UR36][R2.64], R4 ;  /* 0x0000000402007986 */ /* 0x002fe2000c101d24 */
[----:B------:R-:W-:Y:S05]  /*0400*/  EXIT ;  /* 0x000000000000794d */ /* 0x000fea0003800000 */
        .weak           $__internal_0_$__cuda_sm_9x_mma_sub_byte_internal_m8n8k32_s4_s4
        .type           $__internal_0_$__cuda_sm_9x_mma_sub_byte_internal_m8n8k32_s4_s4,@function
        .size           $__internal_0_$__cuda_sm_9x_mma_sub_byte_internal_m8n8k32_s4_s4,(.L_x_2 - $__internal_0_$__cuda_sm_9x_mma_sub_byte_internal_m8n8k32_s4_s4)
$__internal_0_$__cuda_sm_9x_mma_sub_byte_internal_m8n8k32_s4_s4:
[C---:B------:R-:W-:Y:S01]  /*0410*/  LOP3.LUT R8, R3.reuse, 0xf00, RZ, 0xc0, !PT ;  /* 0x00000f0003087812 */ /* 0x040fe200078ec0ff */
[C---:B------:R-:W-:Y:S01]  /*0420*/  IMAD.SHL.U32 R5, R3.reuse, 0x10000000, RZ ;  /* 0x1000000003057824 */ /* 0x040fe200078e00ff */
[----:B------:R-:W-:Y:S02]  /*0430*/  LOP3.LUT R12, R4, 0xf00, RZ, 0xc0, !PT ;  /* 0x00000f00040c7812 */ /* 0x000fe400078ec0ff */
[C---:B------:R-:W-:Y:S01]  /*0440*/  LOP3.LUT R9, R3.reuse, 0xf000, RZ, 0xc0, !PT ;  /* 0x0000f00003097812 */ /* 0x040fe200078ec0ff */
[----:B------:R-:W-:Y:S01]  /*0450*/  IMAD.SHL.U32 R8, R8, 0x100000, RZ ;  /* 0x0010000008087824 */ /* 0x000fe200078e00ff */
[----:B------:R-:W-:Y:S01]  /*0460*/  SHF.R.S32.HI R5, RZ, 0x1c, R5 ;  /* 0x0000001cff057819 */ /* 0x000fe20000011405 */
[----:B------:R-:W-:Y:S01]  /*0470*/  IMAD.SHL.U32 R13, R12, 0x100000, RZ ;  /* 0x001000000c0d7824 */ /* 0x000fe200078e00ff */
[----:B------:R-:W-:Y:S01]  /*0480*/  LOP3.LUT R11, R3, 0xf0000, RZ, 0xc0, !PT ;  /* 0x000f0000030b7812 */ /* 0x000fe200078ec0ff */
[----:B------:R-:W-:Y:S01]  /*0490*/  IMAD.U32 R9, R9, 0x10000, RZ ;  /* 0x0001000009097824 */ /* 0x000fe200078e00ff */
[----:B------:R-:W-:-:S02]  /*04a0*/  LOP3.LUT R5, R5, 0xff, RZ, 0xc0, !PT ;  /* 0x000000ff05057812 */ /* 0x000fc400078ec0ff */
[----:B------:R-:W-:Y:S01]  /*04b0*/  SHF.R.S32.HI R10, RZ, 0x14, R8 ;  /* 0x00000014ff0a7819 */ /* 0x000fe20000011408 */
[----:B------:R-:W-:Y:S01]  /*04c0*/  IMAD.SHL.U32 R11, R11, 0x1000, RZ ;  /* 0x000010000b0b7824 */ /* 0x000fe200078e00ff */
[----:B------:R-:W-:Y:S02]  /*04d0*/  LOP3.LUT R8, R3, 0xf0, RZ, 0xc0, !PT ;  /* 0x000000f003087812 */ /* 0x000fe400078ec0ff */
[----:B------:R-:W-:Y:S01]  /*04e0*/  LOP3.LUT R5, R5, 0xff00, R10, 0xf8, !PT ;  /* 0x0000ff0005057812 */ /* 0x000fe200078ef80a */
[----:B------:R-:W-:Y:S01]  /*04f0*/  IMAD.SHL.U32 R10, R4, 0x10000000, RZ ;  /* 0x10000000040a7824 */ /* 0x000fe200078e00ff */
[----:B------:R-:W-:Y:S01]  /*0500*/  SHF.R.S32.HI R13, RZ, 0x14, R13 ;  /* 0x00000014ff0d7819 */ /* 0x000fe2000001140d */
[----:B------:R-:W-:Y:S01]  /*0510*/  IMAD.SHL.U32 R8, R8, 0x1000000, RZ ;  /* 0x0100000008087824 */ /* 0x000fe200078e00ff */
[----:B------:R-:W-:Y:S02]  /*0520*/  SHF.R.S32.HI R9, RZ, 0x14, R9 ;  /* 0x00000014ff097819 */ /* 0x000fe40000011409 */
[----:B------:R-:W-:-:S02]  /*0530*/  SHF.R.S32.HI R10, RZ, 0x1c, R10 ;  /* 0x0000001cff0a7819 */ /* 0x000fc4000001140a */
[----:B------:R-:W-:Y:S02]  /*0540*/  SHF.R.S32.HI R8, RZ, 0x1c, R8 ;  /* 0x0000001cff087819 */ /* 0x000fe40000011408 */
[----:B------:R-:W-:Y:S02]  /*0550*/  LOP3.LUT R12, R10, 0xff, RZ, 0xc0, !PT ;  /* 0x000000ff0a0c7812 */ /* 0x000fe400078ec0ff */
[----:B------:R-:W-:Y:S02]  /*0560*/  LOP3.LUT R10, R8, 0xff, RZ, 0xc0, !PT ;  /* 0x000000ff080a7812 */ /* 0x000fe400078ec0ff */
[----:B------:R-:W-:Y:S02]  /*0570*/  LOP3.LUT R8, R12, 0xff00, R13, 0xf8, !PT ;  /* 0x0000ff000c087812 */ /* 0x000fe400078ef80d */
[----:B------:R-:W-:Y:S02]  /*0580*/  LOP3.LUT R13, R4, 0xf0, RZ, 0xc0, !PT ;  /* 0x000000f0040d7812 */ /* 0x000fe400078ec0ff */
[----:B------:R-:W-:-:S02]  /*0590*/  LOP3.LUT R10, R10, 0xff00, R9, 0xf8, !PT ;  /* 0x0000ff000a0a7812 */ /* 0x000fc400078ef809 */
[C---:B------:R-:W-:Y:S01]  /*05a0*/  LOP3.LUT R9, R4.reuse, 0xf000, RZ, 0xc0, !PT ;  /* 0x0000f00004097812 */ /* 0x040fe200078ec0ff */
[----:B------:R-:W-:Y:S01]  /*05b0*/  IMAD.SHL.U32 R13, R13, 0x1000000, RZ ;  /* 0x010000000d0d7824 */ /* 0x000fe200078e00ff */
[----:B------:R-:W-:Y:S02]  /*05c0*/  SHF.R.S32.HI R12, RZ, 0xc, R11 ;  /* 0x0000000cff0c7819 */ /* 0x000fe4000001140b */
[----:B------:R-:W-:Y:S01]  /*05d0*/  LOP3.LUT R11, R4, 0xf0000, RZ, 0xc0, !PT ;  /* 0x000f0000040b7812 */ /* 0x000fe200078ec0ff */
[----:B------:R-:W-:Y:S01]  /*05e0*/  IMAD.U32 R9, R9, 0x10000, RZ ;  /* 0x0001000009097824 */ /* 0x000fe200078e00ff */
[----:B------:R-:W-:Y:S02]  /*05f0*/  SHF.R.S32.HI R13, RZ, 0x1c, R13 ;  /* 0x0000001cff0d7819 */ /* 0x000fe4000001140d */
[----:B------:R-:W-:Y:S01]  /*0600*/  LOP3.LUT R5, R5, 0xff0000, R12, 0xf8, !PT ;  /* 0x00ff000005057812 */ /* 0x000fe200078ef80c */
[----:B------:R-:W-:Y:S01]  /*0610*/  IMAD.SHL.U32 R14, R11, 0x1000, RZ ;  /* 0x000010000b0e7824 */ /* 0x000fe200078e00ff */
[----:B------:R-:W-:-:S02]  /*0620*/  SHF.R.S32.HI R12, RZ, 0x14, R9 ;  /* 0x00000014ff0c7819 */ /* 0x000fc40000011409 */
[----:B------:R-:W-:Y:S02]  /*0630*/  LOP3.LUT R11, R13, 0xff, RZ, 0xc0, !PT ;  /* 0x000000ff0d0b7812 */ /* 0x000fe400078ec0ff */
[----:B------:R-:W-:Y:S02]  /*0640*/  LOP3.LUT R9, R3, 0xf000000, RZ, 0xc0, !PT ;  /* 0x0f00000003097812 */ /* 0x000fe400078ec0ff */
[----:B------:R-:W-:Y:S02]  /*0650*/  SHF.R.S32.HI R13, RZ, 0xc, R14 ;  /* 0x0000000cff0d7819 */ /* 0x000fe4000001140e */
[----:B------:R-:W-:Y:S01]  /*0660*/  LOP3.LUT R15, R4, 0xf000000, RZ, 0xc0, !PT ;  /* 0x0f000000040f7812 */ /* 0x000fe200078ec0ff */
[----:B------:R-:W-:Y:S01]  /*0670*/  IMAD.SHL.U32 R9, R9, 0x10, RZ ;  /* 0x0000001009097824 */ /* 0x000fe200078e00ff */
[----:B------:R-:W-:Y:S02]  /*0680*/  LOP3.LUT R13, R8, 0xff0000, R13, 0xf8, !PT ;  /* 0x00ff0000080d7812 */ /* 0x000fe400078ef80d */
[----:B------:R-:W-:Y:S01]  /*0690*/  LOP3.LUT R8, R3, 0xf00000, RZ, 0xc0, !PT ;  /* 0x00f0000003087812 */ /* 0x000fe200078ec0ff */
[----:B------:R-:W-:Y:S01]  /*06a0*/  IMAD.SHL.U32 R15, R15, 0x10, RZ ;  /* 0x000000100f0f7824 */ /* 0x000fe200078e00ff */
[----:B------:R-:W-:-:S02]  /*06b0*/  LOP3.LUT R14, R4, 0xf00000, RZ, 0xc0, !PT ;  /* 0x00f00000040e7812 */ /* 0x000fc400078ec0ff */
[----:B------:R-:W-:Y:S02]  /*06c0*/  LOP3.LUT R11, R11, 0xff00, R12, 0xf8, !PT ;  /* 0x0000ff000b0b7812 */ /* 0x000fe400078ef80c */
[----:B------:R-:W-:Y:S01]  /*06d0*/  SHF.R.S32.HI R12, RZ, 0x4, R9 ;  /* 0x00000004ff0c7819 */ /* 0x000fe20000011409 */
[----:B------:R-:W-:Y:S01]  /*06e0*/  IMAD.SHL.U32 R9, R8, 0x100, RZ ;  /* 0x0000010008097824 */ /* 0x000fe200078e00ff */
[----:B------:R-:W-:Y:S01]  /*06f0*/  SHF.R.S32.HI R18, RZ, 0x4, R15 ;  /* 0x00000004ff127819 */ /* 0x000fe2000001140f */
[----:B------:R-:W-:Y:S01]  /*0700*/  IMAD.SHL.U32 R14, R14, 0x100, RZ ;  /* 0x000001000e0e7824 */ /* 0x000fe200078e00ff */
[----:B------:R-:W-:Y:S02]  /*0710*/  LOP3.LUT R8, R5, 0xff000000, R12, 0xf8, !PT ;  /* 0xff00000005087812 */ /* 0x000fe400078ef80c */
[----:B------:R-:W-:Y:S02]  /*0720*/  LOP3.LUT R4, R4, 0xf0000000, RZ, 0xc0, !PT ;  /* 0xf000000004047812 */ /* 0x000fe400078ec0ff */
[----:B------:R-:W-:Y:S01]  /*0730*/  SHF.R.S32.HI R5, RZ, 0xc, R9 ;  /* 0x0000000cff057819 */ /* 0x000fe20000011409 */
[----:B------:R-:W-:Y:S01]  /*0740*/  IMAD.MOV.U32 R9, RZ, RZ, RZ ;  /* 0x000000ffff097224 */ /* 0x000fe200078e00ff */
[----:B------:R-:W-:-:S02]  /*0750*/  LOP3.LUT R13, R13, 0xff000000, R18, 0xf8, !PT ;  /* 0xff0000000d0d7812 */ /* 0x000fc400078ef812 */
[----:B------:R-:W-:Y:S02]  /*0760*/  SHF.R.S32.HI R14, RZ, 0xc, R14 ;  /* 0x0000000cff0e7819 */ /* 0x000fe4000001140e */
[----:B------:R-:W-:Y:S02]  /*0770*/  LOP3.LUT R3, R3, 0xf0000000, RZ, 0xc0, !PT ;  /* 0xf000000003037812 */ /* 0x000fe400078ec0ff */
[----:B------:R-:W-:Y:S02]  /*0780*/  SHF.R.S32.HI R15, RZ, 0x4, R4 ;  /* 0x00000004ff0f7819 */ /* 0x000fe40000011404 */
[----:B------:R-:W-:Y:S02]  /*0790*/  LOP3.LUT R5, R10, 0xff0000, R5, 0xf8, !PT ;  /* 0x00ff00000a057812 */ /* 0x000fe400078ef805 */
[----:B------:R-:W-:Y:S02]  /*07a0*/  LOP3.LUT R14, R11, 0xff0000, R14, 0xf8, !PT ;  /* 0x00ff00000b0e7812 */ /* 0x000fe400078ef80e */
[----:B------:R-:W-:Y:S01]  /*07b0*/  SHF.R.S32.HI R4, RZ, 0x4, R3 ;  /* 0x00000004ff047819 */ /* 0x000fe20000011403 */
[----:B------:R-:W-:Y:S01]  /*07c0*/  IMMA.16816.S8.S8 R8, R8.ROW, R13.COL, RZ ;  /* 0x0000000d08087237 */ /* 0x000fe200004054ff */
[----:B------:R-:W-:Y:S01]  /*07d0*/  LOP3.LUT R14, R14, 0xff000000, R15, 0xf8, !PT ;  /* 0xff0000000e0e7812 */ /* 0x000fe200078ef80f */
[----:B------:R-:W-:Y:S01]  /*07e0*/  IMAD.MOV.U32 R13, RZ, RZ, RZ ;  /* 0x000000ffff0d7224 */ /* 0x000fe200078e00ff */
[----:B------:R-:W-:Y:S01]  /*07f0*/  LOP3.LUT R12, R5, 0xff000000, R4, 0xf8, !PT ;  /* 0xff000000050c7812 */ /* 0x000fe200078ef804 */
[----:B------:R-:W-:-:S02]  /*0800*/  IMAD.MOV.U32 R4, RZ, RZ, R0 ;  /* 0x000000ffff047224 */ /* 0x000fc400078e0000 */
[----:B------:R-:W-:-:S04]  /*0810*/  IMAD.MOV.U32 R5, RZ, RZ, 0x0 ;  /* 0x00000000ff057424 */ /* 0x000fc800078e00ff */
[----:B------:R-:W-:-:S15]  /*0820*/  IMMA.16816.S8.S8 R12, R12.ROW, R14.COL, RZ ;  /* 0x0000000e0c0c7237 */ /* 0x000fde00004054ff */
[----:B------:R-:W-:-:S04]  /*0830*/  NOP ;  /* 0x0000000000007918 */ /* 0x000fc80000000000 */
[----:B------:R-:W-:Y:S02]  /*0840*/  IMAD.IADD R22, R8, 0x1, R12 ;  /* 0x0000000108167824 */ /* 0x000fe400078e020c */
[----:B------:R-:W-:Y:S01]  /*0850*/  IMAD.IADD R23, R9, 0x1, R13 ;  /* 0x0000000109177824 */ /* 0x000fe200078e020d */
[----:B------:R-:W-:Y:S06]  /*0860*/  RET.REL.NODEC R4 `(_Z19imma8832NaiveKernelPKjS0_Pj) ;  /* 0xfffffff404e47950 */ /* 0x000fec0003c3ffff */
.L_x_1:
[----:B------:R-:W-:-:S00]  /*0870*/  BRA `(.L_x_1) ;  /* 0xfffffffc00fc7947 */ /* 0x000fc0000383ffff */
[----:B------:R-:W-:-:S00]  /*0880*/  NOP ;  /* 0x0000000000007918 */ /* 0x000fc00000000000 */
[----:B------:R-:W-:-:S00]  /*0890*/  NOP ;  /* 0x0000000000007918 */ /* 0x000fc00000000000 */
[----:B------:R-:W-:-:S00]  /*08a0*/  NOP ;  /* 0x0000000000007918 */ /* 0x000fc00000000000 */
[----:B------:R-:W-:-:S00]  /*08b0*/  NOP ;  /* 0x0000000000007918 */ /* 0x000fc00000000000 */
[----:B------:R-:W-:-:S00]  /*08c0*/  NOP ;  /* 0x0000000000007918 */ /* 0x000fc00000000000 */
[----:B------:R-:W-:-:S00]  /*08d0*/  NOP ;  /* 0x0000000000007918 */ /* 0x000fc00000000000 */
[----:B------:R-:W-:-:S00]  /*08e0*/  NOP ;  /* 0x0000000000007918 */ /* 0x000fc00000000000 */
[----:B------:R-:W-:-:S00]  /*08f0*/  NOP ;  /* 0x0000000000007918 */ /* 0x000fc00000000000 */
.L_x_2:


//--------------------- .nv.global.init           --------------------------
	.section	.nv.global.init,"aw",@progbits
.nv.global.init:
	.type		$str,@object
	.size		$str,(.L_0 - $str)
$str:
        /*0000*/ 	.byte	0x54, 0x68, 0x72, 0x65, 0x61, 0x64, 0x25, 0x75, 0x20, 0x69, 0x6d, 0x6d, 0x61, 0x20, 0x73, 0x74
        /*0010*/ 	.byte	0x61, 0x72, 0x74, 0x73, 0x20, 0x61, 0x74, 0x20, 0x63, 0x79, 0x63, 0x6c, 0x65, 0x20, 0x25, 0x75
        /*0020*/ 	.byte	0x2c, 0x20, 0x65, 0x6e, 0x64, 0x73, 0x20, 0x61, 0x74, 0x20, 0x63, 0x79, 0x63, 0x6c, 0x65, 0x20
        /*0030*/ 	.byte	0x25, 0x75, 0x2c, 0x20, 0x74, 0x61, 0x6b, 0x65, 0x73, 0x20, 0x25, 0x75, 0x20, 0x63, 0x79, 0x63
        /*0040*/ 	.byte	0x6c, 0x65, 0x73, 0x2e, 0x0a, 0x00
.L_0:


//--------------------- .nv.shared._Z19imma8832NaiveKernelPKjS0_Pj --------------------------
	.section	.nv.shared._Z19imma8832NaiveKernelPKjS0_Pj,"aw",@nobits
	.sectionflags	@""
	.align	4
.nv.shared._Z19imma8832NaiveKernelPKjS0_Pj:
	.zero		1536


//--------------------- .nv.shared.reserved.0     --------------------------
	.section	.nv.shared.reserved.0,"aw",@nobits
	.weak		__nv_reservedSMEM_offset_0_alias
	.size		__nv_reservedSMEM_offset_0_alias, 0, 64
	.other		__nv_reservedSMEM_offset_0_alias,@"STO_CUDA_RESERVED_SHARED STV_DEFAULT"
__nv_reservedSMEM_offset_0_alias:
	.zero		0
	.zero		64


//--------------------- .nv.constant0._Z19imma8832NaiveKernelPKjS0_Pj --------------------------
	.section	.nv.constant0._Z19imma8832NaiveKernelPKjS0_Pj,"a",@progbits
	.sectionflags	@""
	.align	4
.nv.constant0._Z19imma8832NaiveKernelPKjS0_Pj:
	.zero		920


//--------------------- SYMBOLS --------------------------

	.type		.nv.reservedSmem.offset0,@object
	.size		.nv.reservedSmem.offset0,0x4
	.type		.nv.reservedSmem.cap,@object
	.size		.nv.reservedSmem.cap,0x4
	.type		vprintf,@function
